	.headerflags	@"EF_CUDA_TEXMODE_UNIFIED EF_CUDA_64BIT_ADDRESS EF_CUDA_ACCELERATORS EF_CUDA_SM90 EF_CUDA_VIRTUAL_SM(EF_CUDA_SM90)"
	.elftype	@"ET_EXEC"


//--------------------- .nv.info                  --------------------------
	.section	.nv.info,"",@"SHT_CUDA_INFO"
	.align	4


	//----- nvinfo : EIATTR_REGCOUNT
	.align		4
        /*0000*/ 	.byte	0x04, 0x2f
        /*0002*/ 	.short	(.L_3 - .L_2)
	.align		4
.L_2:
        /*0004*/ 	.word	index@(triton_poi_fused__native_batch_norm_legit_no_training_add_47)
        /*0008*/ 	.word	0x00000016


	//----- nvinfo : EIATTR_MIN_STACK_SIZE
	.align		4
.L_3:
        /*000c*/ 	.byte	0x04, 0x12
        /*000e*/ 	.short	(.L_5 - .L_4)
	.align		4
.L_4:
        /*0010*/ 	.word	index@(triton_poi_fused__native_batch_norm_legit_no_training_add_47)
        /*0014*/ 	.word	0x00000000


	//----- nvinfo : EIATTR_FRAME_SIZE
	.align		4
.L_5:
        /*0018*/ 	.byte	0x04, 0x11
        /*001a*/ 	.short	(.L_7 - .L_6)
	.align		4
.L_6:
        /*001c*/ 	.word	index@(triton_poi_fused__native_batch_norm_legit_no_training_add_47)
        /*0020*/ 	.word	0x00000000


	//----- nvinfo : EIATTR_MIN_STACK_SIZE
	.align		4
.L_7:
        /*0024*/ 	.byte	0x04, 0x12
        /*0026*/ 	.short	(.L_9 - .L_8)
	.align		4
.L_8:
        /*0028*/ 	.word	index@(triton_poi_fused__native_batch_norm_legit_no_training_add_47)
        /*002c*/ 	.word	0x00000000
.L_9:


//--------------------- .nv.info.triton_poi_fused__native_batch_norm_legit_no_training_add_47 --------------------------
	.section	.nv.info.triton_poi_fused__native_batch_norm_legit_no_training_add_47,"",@"SHT_CUDA_INFO"
	.sectionflags	@""
	.align	4


	//----- nvinfo : EIATTR_CUDA_API_VERSION
	.align		4
        /*0000*/ 	.byte	0x04, 0x37
        /*0002*/ 	.short	(.L_11 - .L_10)
.L_10:
        /*0004*/ 	.word	0x0000007c


	//----- nvinfo : EIATTR_KPARAM_INFO
	.align		4
.L_11:
        /*0008*/ 	.byte	0x04, 0x17
        /*000a*/ 	.short	(.L_13 - .L_12)
.L_12:
        /*000c*/ 	.word	0x00000000
        /*0010*/ 	.short	0x0007
        /*0012*/ 	.short	0x0038
        /*0014*/ 	.byte	0x00, 0xf0, 0x11, 0x00


	//----- nvinfo : EIATTR_KPARAM_INFO
	.align		4
.L_13:
        /*0018*/ 	.byte	0x04, 0x17
        /*001a*/ 	.short	(.L_15 - .L_14)
.L_14:
        /*001c*/ 	.word	0x00000000
        /*0020*/ 	.short	0x0006
        /*0022*/ 	.short	0x0030
        /*0024*/ 	.byte	0x00, 0xf4, 0x21, 0x00


	//----- nvinfo : EIATTR_KPARAM_INFO
	.align		4
.L_15:
        /*0028*/ 	.byte	0x04, 0x17
        /*002a*/ 	.short	(.L_17 - .L_16)
.L_16:
        /*002c*/ 	.word	0x00000000
        /*0030*/ 	.short	0x0005
        /*0032*/ 	.short	0x0028
        /*0034*/ 	.byte	0x00, 0xf4, 0x21, 0x00


	//----- nvinfo : EIATTR_KPARAM_INFO
	.align		4
.L_17:
        /*0038*/ 	.byte	0x04, 0x17
        /*003a*/ 	.short	(.L_19 - .L_18)
.L_18:
        /*003c*/ 	.word	0x00000000
        /*0040*/ 	.short	0x0004
        /*0042*/ 	.short	0x0020
        /*0044*/ 	.byte	0x00, 0xf4, 0x21, 0x00


	//----- nvinfo : EIATTR_KPARAM_INFO
	.align		4
.L_19:
        /*0048*/ 	.byte	0x04, 0x17
        /*004a*/ 	.short	(.L_21 - .L_20)
.L_20:
        /*004c*/ 	.word	0x00000000
        /*0050*/ 	.short	0x0003
        /*0052*/ 	.short	0x0018
        /*0054*/ 	.byte	0x00, 0xf4, 0x21, 0x00


	//----- nvinfo : EIATTR_KPARAM_INFO
	.align		4
.L_21:
        /*0058*/ 	.byte	0x04, 0x17
        /*005a*/ 	.short	(.L_23 - .L_22)
.L_22:
        /*005c*/ 	.word	0x00000000
        /*0060*/ 	.short	0x0002
        /*0062*/ 	.short	0x0010
        /*0064*/ 	.byte	0x00, 0xf4, 0x21, 0x00


	//----- nvinfo : EIATTR_KPARAM_INFO
	.align		4
.L_23:
        /*0068*/ 	.byte	0x04, 0x17
        /*006a*/ 	.short	(.L_25 - .L_24)
.L_24:
        /*006c*/ 	.word	0x00000000
        /*0070*/ 	.short	0x0001
        /*0072*/ 	.short	0x0008
        /*0074*/ 	.byte	0x00, 0xf4, 0x21, 0x00


	//----- nvinfo : EIATTR_KPARAM_INFO
	.align		4
.L_25:
        /*0078*/ 	.byte	0x04, 0x17
        /*007a*/ 	.short	(.L_27 - .L_26)
.L_26:
        /*007c*/ 	.word	0x00000000
        /*0080*/ 	.short	0x0000
        /*0082*/ 	.short	0x0000
        /*0084*/ 	.byte	0x00, 0xf4, 0x21, 0x00


	//----- nvinfo : EIATTR_SPARSE_MMA_MASK
	.align		4
.L_27:
        /*0088*/ 	.byte	0x03, 0x50
        /*008a*/ 	.short	0x0000


	//----- nvinfo : EIATTR_MAXREG_COUNT
	.align		4
        /*008c*/ 	.byte	0x03, 0x1b
        /*008e*/ 	.short	0x00ff


	//----- nvinfo : EIATTR_EXIT_INSTR_OFFSETS
	.align		4
        /*0090*/ 	.byte	0x04, 0x1c
        /*0092*/ 	.short	(.L_29 - .L_28)


	//   ....[0]....
.L_28:
        /*0094*/ 	.word	0x00000320


	//   ....[1]....
        /*0098*/ 	.word	0x00000340


	//----- nvinfo : EIATTR_REQNTID
	.align		4
.L_29:
        /*009c*/ 	.byte	0x04, 0x10
        /*009e*/ 	.short	(.L_31 - .L_30)
.L_30:
        /*00a0*/ 	.word	0x00000080
        /*00a4*/ 	.word	0x00000001
        /*00a8*/ 	.word	0x00000001


	//----- nvinfo : EIATTR_CBANK_PARAM_SIZE
	.align		4
.L_31:
        /*00ac*/ 	.byte	0x03, 0x19
        /*00ae*/ 	.short	0x003c


	//----- nvinfo : EIATTR_PARAM_CBANK
	.align		4
        /*00b0*/ 	.byte	0x04, 0x0a
        /*00b2*/ 	.short	(.L_33 - .L_32)
	.align		4
.L_32:
        /*00b4*/ 	.word	index@(.nv.constant0.triton_poi_fused__native_batch_norm_legit_no_training_add_47)
        /*00b8*/ 	.short	0x0210
        /*00ba*/ 	.short	0x003c


	//----- nvinfo : EIATTR_SW_WAR
	.align		4
.L_33:
        /*00bc*/ 	.byte	0x04, 0x36
        /*00be*/ 	.short	(.L_35 - .L_34)
.L_34:
        /*00c0*/ 	.word	0x00000008
.L_35:


//--------------------- .nv.callgraph             --------------------------
	.section	.nv.callgraph,"",@"SHT_CUDA_CALLGRAPH"
	.align	4
	.sectionentsize	8
	.align		4
        /*0000*/ 	.word	0x00000000
	.align		4
        /*0004*/ 	.word	0xffffffff
	.align		4
        /*0008*/ 	.word	0x00000000
	.align		4
        /*000c*/ 	.word	0xfffffffe
	.align		4
        /*0010*/ 	.word	0x00000000
	.align		4
        /*0014*/ 	.word	0xfffffffd
	.align		4
        /*0018*/ 	.word	0x00000000
	.align		4
        /*001c*/ 	.word	0xfffffffc


//--------------------- .nv.constant4             --------------------------
	.section	.nv.constant4,"a",@progbits
	.align	8
	.align		8
.nv.constant4:
        /*0000*/ 	.dword	_$_str
	.align		8
        /*0008*/ 	.dword	_$_str_$_2


//--------------------- .text.triton_poi_fused__native_batch_norm_legit_no_training_add_47 --------------------------
	.section	.text.triton_poi_fused__native_batch_norm_legit_no_training_add_47,"ax",@progbits
	.align	128
        .global         triton_poi_fused__native_batch_norm_legit_no_training_add_47
        .type           triton_poi_fused__native_batch_norm_legit_no_training_add_47,@function
        .size           triton_poi_fused__native_batch_norm_legit_no_training_add_47,(.L_x_1 - triton_poi_fused__native_batch_norm_legit_no_training_add_47)
        .other          triton_poi_fused__native_batch_norm_legit_no_training_add_47,@"STO_CUDA_ENTRY STV_DEFAULT"
triton_poi_fused__native_batch_norm_legit_no_training_add_47:
.text.triton_poi_fused__native_batch_norm_legit_no_training_add_47:
[----:B------:R-:W0:Y:S01]  /*0000*/  LDC R1, c[0x0][0x28] ;  /* 0x00000a00ff017b82 */ /* 0x000e220000000800 */
[----:B------:R-:W1:Y:S07]  /*0010*/  S2R R0, SR_TID.X ;  /* 0x0000000000007919 */ /* 0x000e6e0000002100 */
[----:B------:R-:W2:Y:S01]  /*0020*/  LDC.64 R12, c[0x0][0x228] ;  /* 0x00008a00ff0c7b82 */ /* 0x000ea20000000a00 */
[----:B------:R-:W-:Y:S01]  /*0030*/  ULDC.64 UR4, c[0x0][0x208] ;  /* 0x0000820000047ab9 */ /* 0x000fe20000000a00 */
[----:B------:R-:W3:Y:S06]  /*0040*/  S2R R3, SR_CTAID.X ;  /* 0x0000000000037919 */ /* 0x000eec0000002500 */
[----:B------:R-:W4:Y:S08]  /*0050*/  LDC.64 R8, c[0x0][0x218] ;  /* 0x00008600ff087b82 */ /* 0x000f300000000a00 */
[----:B------:R-:W5:Y:S08]  /*0060*/  LDC.64 R10, c[0x0][0x220] ;  /* 0x00008800ff0a7b82 */ /* 0x000f700000000a00 */
[----:B------:R-:W5:Y:S01]  /*0070*/  LDC.64 R14, c[0x0][0x230] ;  /* 0x00008c00ff0e7b82 */ /* 0x000f620000000a00 */
[----:B-1----:R-:W-:-:S07]  /*0080*/  LOP3.LUT R0, R0, 0x7f, RZ, 0xc0, !PT ;  /* 0x0000007f00007812 */ /* 0x002fce00078ec0ff */
[----:B------:R-:W1:Y:S01]  /*0090*/  LDC.64 R16, c[0x0][0x238] ;  /* 0x00008e00ff107b82 */ /* 0x000e620000000a00 */
[----:B---3--:R-:W-:-:S04]  /*00a0*/  LEA R0, R3, R0, 0x7 ;  /* 0x0000000003007211 */ /* 0x008fc800078e38ff */
[C---:B------:R-:W-:Y:S01]  /*00b0*/  ISETP.GE.AND P2, PT, R0.reuse, 0x1300, PT ;  /* 0x000013000000780c */ /* 0x040fe20003f46270 */
[----:B------:R-:W-:Y:S02]  /*00c0*/  IMAD.HI R2, R0, 0x6bca1af3, RZ ;  /* 0x6bca1af300027827 */ /* 0x000fe400078e02ff */
[----:B------:R-:W3:Y:S03]  /*00d0*/  LDC.64 R4, c[0x0][0x210] ;  /* 0x00008400ff047b82 */ /* 0x000ee60000000a00 */
[----:B------:R-:W-:-:S04]  /*00e0*/  SHF.R.U32.HI R3, RZ, 0x1f, R2 ;  /* 0x0000001fff037819 */ /* 0x000fc80000011602 */
[----:B------:R-:W-:-:S05]  /*00f0*/  LEA.HI.SX32 R3, R2, R3, 0x19 ;  /* 0x0000000302037211 */ /* 0x000fca00078fcaff */
[----:B------:R-:W-:Y:S01]  /*0100*/  IMAD R19, R3, -0x130, R0 ;  /* 0xfffffed003137824 */ /* 0x000fe200078e0200 */
[----:B------:R-:W-:-:S03]  /*0110*/  CS2R R2, SRZ ;  /* 0x0000000000027805 */ /* 0x000fc6000001ff00 */
[----:B--2---:R-:W-:-:S05]  /*0120*/  IMAD.WIDE R12, R19, 0x4, R12 ;  /* 0x00000004130c7825 */ /* 0x004fca00078e020c */
[----:B------:R2:W3:Y:S01]  /*0130*/  @!P2 LDG.E.EL R2, desc[UR4][R12.64] ;  /* 0x000000040c02a981 */ /* 0x0004e2000c2e1900 */
[----:B------:R-:W-:Y:S01]  /*0140*/  CS2R R6, SRZ ;  /* 0x0000000000067805 */ /* 0x000fe2000001ff00 */
[----:B----4-:R-:W-:Y:S01]  /*0150*/  IMAD.WIDE R8, R0, 0x4, R8 ;  /* 0x0000000400087825 */ /* 0x010fe200078e0208 */
[----:B------:R-:W-:-:S03]  /*0160*/  HFMA2.MMA R18, -RZ, RZ, 0, 0 ;  /* 0x00000000ff127435 */ /* 0x000fc600000001ff */
[C---:B-----5:R-:W-:Y:S01]  /*0170*/  IMAD.WIDE R10, R19.reuse, 0x4, R10 ;  /* 0x00000004130a7825 */ /* 0x060fe200078e020a */
[----:B------:R4:W5:Y:S04]  /*0180*/  @!P2 LDG.E R6, desc[UR4][R8.64] ;  /* 0x000000040806a981 */ /* 0x000968000c1e1900 */
[----:B------:R3:W5:Y:S01]  /*0190*/  @!P2 LDG.E.EL R3, desc[UR4][R10.64] ;  /* 0x000000040a03a981 */ /* 0x000762000c2e1900 */
[----:B0-2---:R-:W-:-:S04]  /*01a0*/  IMAD.WIDE R12, R19, 0x4, R14 ;  /* 0x00000004130c7825 */ /* 0x005fc800078e020e */
[----:B-1----:R-:W-:Y:S01]  /*01b0*/  IMAD.WIDE R14, R19, 0x4, R16 ;  /* 0x00000004130e7825 */ /* 0x002fe200078e0210 */
[----:B------:R-:W-:Y:S01]  /*01c0*/  MOV R16, RZ ;  /* 0x000000ff00107202 */ /* 0x000fe20000000f00 */
[----:B------:R-:W2:Y:S01]  /*01d0*/  @!P2 LDG.E.EL R7, desc[UR4][R12.64] ;  /* 0x000000040c07a981 */ /* 0x000ea2000c2e1900 */
[----:B----4-:R-:W0:Y:S01]  /*01e0*/  LDC.64 R8, c[0x0][0x240] ;  /* 0x00009000ff087b82 */ /* 0x010e220000000a00 */
[----:B---3--:R-:W-:Y:S02]  /*01f0*/  IMAD.WIDE R4, R0, 0x4, R4 ;  /* 0x0000000400047825 */ /* 0x008fe400078e0204 */
[----:B------:R-:W2:Y:S04]  /*0200*/  @!P2 LDG.E.EL R18, desc[UR4][R14.64] ;  /* 0x000000040e12a981 */ /* 0x000ea8000c2e1900 */
[----:B------:R-:W3:Y:S01]  /*0210*/  @!P2 LDG.E R16, desc[UR4][R4.64] ;  /* 0x000000040410a981 */ /* 0x000ee2000c1e1900 */
[----:B------:R-:W-:Y:S01]  /*0220*/  HFMA2.MMA R11, -RZ, RZ, 1.625, 0 ;  /* 0x3e800000ff0b7435 */ /* 0x000fe200000001ff */
[----:B------:R-:W-:-:S04]  /*0230*/  FADD R2, R2, 9.9999997473787516356e-06 ;  /* 0x3727c5ac02027421 */ /* 0x000fc80000000000 */
[----:B------:R-:W1:Y:S01]  /*0240*/  MUFU.SQRT R10, R2 ;  /* 0x00000002000a7308 */ /* 0x000e620000002000 */
[----:B-----5:R-:W-:Y:S01]  /*0250*/  FADD R3, -R3, R6 ;  /* 0x0000000603037221 */ /* 0x020fe20000000100 */
[C---:B-1----:R-:W-:Y:S02]  /*0260*/  FSETP.GT.AND P0, PT, R10.reuse, 8.50705917302346158658e+37, PT ;  /* 0x7e8000000a00780b */ /* 0x042fe40003f04000 */
[----:B------:R-:W-:Y:S02]  /*0270*/  FSETP.GEU.AND P1, PT, R10, 1.175494350822287508e-38, PT ;  /* 0x008000000a00780b */ /* 0x000fe40003f2e000 */
[----:B------:R-:W-:-:S09]  /*0280*/  FSEL R11, R11, 1, P0 ;  /* 0x3f8000000b0b7808 */ /* 0x000fd20000000000 */
[----:B------:R-:W-:Y:S02]  /*0290*/  @P0 FMUL R10, R10, 0.25 ;  /* 0x3e8000000a0a0820 */ /* 0x000fe40000400000 */
[----:B------:R-:W-:Y:S02]  /*02a0*/  @!P1 FMUL R11, R11, 16777216 ;  /* 0x4b8000000b0b9820 */ /* 0x000fe40000400000 */
[----:B------:R-:W-:-:S06]  /*02b0*/  @!P1 FMUL R10, R10, 16777216 ;  /* 0x4b8000000a0a9820 */ /* 0x000fcc0000400000 */
[----:B------:R-:W1:Y:S02]  /*02c0*/  MUFU.RCP R10, R10 ;  /* 0x0000000a000a7308 */ /* 0x000e640000001000 */
[----:B-1----:R-:W-:-:S04]  /*02d0*/  FMUL R2, R10, R11 ;  /* 0x0000000b0a027220 */ /* 0x002fc80000400000 */
[----:B------:R-:W-:-:S04]  /*02e0*/  FMUL R3, R3, R2 ;  /* 0x0000000203037220 */ /* 0x000fc80000400000 */
[----:B--2---:R-:W-:Y:S01]  /*02f0*/  FFMA R7, R3, R7, R18 ;  /* 0x0000000703077223 */ /* 0x004fe20000000012 */
[----:B0-----:R-:W-:-:S04]  /*0300*/  IMAD.WIDE R2, R0, 0x4, R8 ;  /* 0x0000000400027825 */ /* 0x001fc800078e0208 */
[----:B---3--:R-:W-:Y:S01]  /*0310*/  FADD R7, R7, R16 ;  /* 0x0000001007077221 */ /* 0x008fe20000000000 */
[----:B------:R-:W-:Y:S06]  /*0320*/  @P2 EXIT ;  /* 0x000000000000294d */ /* 0x000fec0003800000 */
[----:B------:R-:W-:Y:S01]  /*0330*/  STG.E desc[UR4][R2.64], R7 ;  /* 0x0000000702007986 */ /* 0x000fe2000c101904 */
[----:B------:R-:W-:Y:S05]  /*0340*/  EXIT ;  /* 0x000000000000794d */ /* 0x000fea0003800000 */
.L_x_0:
[----:B------:R-:W-:-:S00]  /*0350*/  BRA `(.L_x_0) ;  /* 0xfffffffc00fc7947 */ /* 0x000fc0000383ffff */
[----:B------:R-:W-:-:S00]  /*0360*/  NOP ;  /* 0x0000000000007918 */ /* 0x000fc00000000000 */
        /* <DEDUP_REMOVED lines=9> */
.L_x_1:


//--------------------- .nv.global.init           --------------------------
	.section	.nv.global.init,"aw",@progbits
.nv.global.init:
	.type		_$_str,@object
	.size		_$_str,(_$_str_$_2 - _$_str)
_$_str:
        /*0000*/ 	.byte	0x5f, 0x5f, 0x43, 0x55, 0x44, 0x41, 0x5f, 0x46, 0x54, 0x5a, 0x00
	.type		_$_str_$_2,@object
	.size		_$_str_$_2,(.L_1 - _$_str_$_2)
_$_str_$_2:
        /*000b*/ 	.byte	0x5f, 0x5f, 0x43, 0x55, 0x44, 0x41, 0x5f, 0x50, 0x52, 0x45, 0x43, 0x5f, 0x53, 0x51, 0x52, 0x54
        /*001b*/ 	.byte	0x00
.L_1:


//--------------------- .nv.constant0.triton_poi_fused__native_batch_norm_legit_no_training_add_47 --------------------------
	.section	.nv.constant0.triton_poi_fused__native_batch_norm_legit_no_training_add_47,"a",@progbits
	.sectionflags	@""
	.align	4
.nv.constant0.triton_poi_fused__native_batch_norm_legit_no_training_add_47:
	.zero		588
